	.headerflags	@"EF_CUDA_TEXMODE_UNIFIED EF_CUDA_64BIT_ADDRESS EF_CUDA_ACCELERATORS EF_CUDA_SM90 EF_CUDA_VIRTUAL_SM(EF_CUDA_SM90)"
	.elftype	@"ET_EXEC"


//--------------------- .nv.info                  --------------------------
	.section	.nv.info,"",@"SHT_CUDA_INFO"
	.align	4


	//----- nvinfo : EIATTR_REGCOUNT
	.align		4
        /*0000*/ 	.byte	0x04, 0x2f
        /*0002*/ 	.short	(.L_3 - .L_2)
	.align		4
.L_2:
        /*0004*/ 	.word	index@(triton_poi_fused__native_batch_norm_legit_no_training_convolution_relu_6)
        /*0008*/ 	.word	0x00000016


	//----- nvinfo : EIATTR_MIN_STACK_SIZE
	.align		4
.L_3:
        /*000c*/ 	.byte	0x04, 0x12
        /*000e*/ 	.short	(.L_5 - .L_4)
	.align		4
.L_4:
        /*0010*/ 	.word	index@(triton_poi_fused__native_batch_norm_legit_no_training_convolution_relu_6)
        /*0014*/ 	.word	0x00000000


	//----- nvinfo : EIATTR_FRAME_SIZE
	.align		4
.L_5:
        /*0018*/ 	.byte	0x04, 0x11
        /*001a*/ 	.short	(.L_7 - .L_6)
	.align		4
.L_6:
        /*001c*/ 	.word	index@(triton_poi_fused__native_batch_norm_legit_no_training_convolution_relu_6)
        /*0020*/ 	.word	0x00000000


	//----- nvinfo : EIATTR_MIN_STACK_SIZE
	.align		4
.L_7:
        /*0024*/ 	.byte	0x04, 0x12
        /*0026*/ 	.short	(.L_9 - .L_8)
	.align		4
.L_8:
        /*0028*/ 	.word	index@(triton_poi_fused__native_batch_norm_legit_no_training_convolution_relu_6)
        /*002c*/ 	.word	0x00000000
.L_9:


//--------------------- .nv.info.triton_poi_fused__native_batch_norm_legit_no_training_convolution_relu_6 --------------------------
	.section	.nv.info.triton_poi_fused__native_batch_norm_legit_no_training_convolution_relu_6,"",@"SHT_CUDA_INFO"
	.sectionflags	@""
	.align	4


	//----- nvinfo : EIATTR_CUDA_API_VERSION
	.align		4
        /*0000*/ 	.byte	0x04, 0x37
        /*0002*/ 	.short	(.L_11 - .L_10)
.L_10:
        /*0004*/ 	.word	0x0000007c


	//----- nvinfo : EIATTR_KPARAM_INFO
	.align		4
.L_11:
        /*0008*/ 	.byte	0x04, 0x17
        /*000a*/ 	.short	(.L_13 - .L_12)
.L_12:
        /*000c*/ 	.word	0x00000000
        /*0010*/ 	.short	0x0007
        /*0012*/ 	.short	0x0038
        /*0014*/ 	.byte	0x00, 0xf0, 0x11, 0x00


	//----- nvinfo : EIATTR_KPARAM_INFO
	.align		4
.L_13:
        /*0018*/ 	.byte	0x04, 0x17
        /*001a*/ 	.short	(.L_15 - .L_14)
.L_14:
        /*001c*/ 	.word	0x00000000
        /*0020*/ 	.short	0x0006
        /*0022*/ 	.short	0x0030
        /*0024*/ 	.byte	0x00, 0xf4, 0x21, 0x00


	//----- nvinfo : EIATTR_KPARAM_INFO
	.align		4
.L_15:
        /*0028*/ 	.byte	0x04, 0x17
        /*002a*/ 	.short	(.L_17 - .L_16)
.L_16:
        /*002c*/ 	.word	0x00000000
        /*0030*/ 	.short	0x0005
        /*0032*/ 	.short	0x0028
        /*0034*/ 	.byte	0x00, 0xf4, 0x21, 0x00


	//----- nvinfo : EIATTR_KPARAM_INFO
	.align		4
.L_17:
        /*0038*/ 	.byte	0x04, 0x17
        /*003a*/ 	.short	(.L_19 - .L_18)
.L_18:
        /*003c*/ 	.word	0x00000000
        /*0040*/ 	.short	0x0004
        /*0042*/ 	.short	0x0020
        /*0044*/ 	.byte	0x00, 0xf4, 0x21, 0x00


	//----- nvinfo : EIATTR_KPARAM_INFO
	.align		4
.L_19:
        /*0048*/ 	.byte	0x04, 0x17
        /*004a*/ 	.short	(.L_21 - .L_20)
.L_20:
        /*004c*/ 	.word	0x00000000
        /*0050*/ 	.short	0x0003
        /*0052*/ 	.short	0x0018
        /*0054*/ 	.byte	0x00, 0xf4, 0x21, 0x00


	//----- nvinfo : EIATTR_KPARAM_INFO
	.align		4
.L_21:
        /*0058*/ 	.byte	0x04, 0x17
        /*005a*/ 	.short	(.L_23 - .L_22)
.L_22:
        /*005c*/ 	.word	0x00000000
        /*0060*/ 	.short	0x0002
        /*0062*/ 	.short	0x0010
        /*0064*/ 	.byte	0x00, 0xf4, 0x21, 0x00


	//----- nvinfo : EIATTR_KPARAM_INFO
	.align		4
.L_23:
        /*0068*/ 	.byte	0x04, 0x17
        /*006a*/ 	.short	(.L_25 - .L_24)
.L_24:
        /*006c*/ 	.word	0x00000000
        /*0070*/ 	.short	0x0001
        /*0072*/ 	.short	0x0008
        /*0074*/ 	.byte	0x00, 0xf4, 0x21, 0x00


	//----- nvinfo : EIATTR_KPARAM_INFO
	.align		4
.L_25:
        /*0078*/ 	.byte	0x04, 0x17
        /*007a*/ 	.short	(.L_27 - .L_26)
.L_26:
        /*007c*/ 	.word	0x00000000
        /*0080*/ 	.short	0x0000
        /*0082*/ 	.short	0x0000
        /*0084*/ 	.byte	0x00, 0xf4, 0x21, 0x00


	//----- nvinfo : EIATTR_SPARSE_MMA_MASK
	.align		4
.L_27:
        /*0088*/ 	.byte	0x03, 0x50
        /*008a*/ 	.short	0x0000


	//----- nvinfo : EIATTR_MAXREG_COUNT
	.align		4
        /*008c*/ 	.byte	0x03, 0x1b
        /*008e*/ 	.short	0x00ff


	//----- nvinfo : EIATTR_EXIT_INSTR_OFFSETS
	.align		4
        /*0090*/ 	.byte	0x04, 0x1c
        /*0092*/ 	.short	(.L_29 - .L_28)


	//   ....[0]....
.L_28:
        /*0094*/ 	.word	0x00000430


	//----- nvinfo : EIATTR_REQNTID
	.align		4
.L_29:
        /*0098*/ 	.byte	0x04, 0x10
        /*009a*/ 	.short	(.L_31 - .L_30)
.L_30:
        /*009c*/ 	.word	0x00000080
        /*00a0*/ 	.word	0x00000001
        /*00a4*/ 	.word	0x00000001


	//----- nvinfo : EIATTR_CBANK_PARAM_SIZE
	.align		4
.L_31:
        /*00a8*/ 	.byte	0x03, 0x19
        /*00aa*/ 	.short	0x003c


	//----- nvinfo : EIATTR_PARAM_CBANK
	.align		4
        /*00ac*/ 	.byte	0x04, 0x0a
        /*00ae*/ 	.short	(.L_33 - .L_32)
	.align		4
.L_32:
        /*00b0*/ 	.word	index@(.nv.constant0.triton_poi_fused__native_batch_norm_legit_no_training_convolution_relu_6)
        /*00b4*/ 	.short	0x0210
        /*00b6*/ 	.short	0x003c


	//----- nvinfo : EIATTR_SW_WAR
	.align		4
.L_33:
        /*00b8*/ 	.byte	0x04, 0x36
        /*00ba*/ 	.short	(.L_35 - .L_34)
.L_34:
        /*00bc*/ 	.word	0x00000008
.L_35:


//--------------------- .nv.callgraph             --------------------------
	.section	.nv.callgraph,"",@"SHT_CUDA_CALLGRAPH"
	.align	4
	.sectionentsize	8
	.align		4
        /*0000*/ 	.word	0x00000000
	.align		4
        /*0004*/ 	.word	0xffffffff
	.align		4
        /*0008*/ 	.word	0x00000000
	.align		4
        /*000c*/ 	.word	0xfffffffe
	.align		4
        /*0010*/ 	.word	0x00000000
	.align		4
        /*0014*/ 	.word	0xfffffffd
	.align		4
        /*0018*/ 	.word	0x00000000
	.align		4
        /*001c*/ 	.word	0xfffffffc


//--------------------- .nv.constant4             --------------------------
	.section	.nv.constant4,"a",@progbits
	.align	8
	.align		8
.nv.constant4:
        /*0000*/ 	.dword	_$_str
	.align		8
        /*0008*/ 	.dword	_$_str_$_2


//--------------------- .text.triton_poi_fused__native_batch_norm_legit_no_training_convolution_relu_6 --------------------------
	.section	.text.triton_poi_fused__native_batch_norm_legit_no_training_convolution_relu_6,"ax",@progbits
	.align	128
        .global         triton_poi_fused__native_batch_norm_legit_no_training_convolution_relu_6
        .type           triton_poi_fused__native_batch_norm_legit_no_training_convolution_relu_6,@function
        .size           triton_poi_fused__native_batch_norm_legit_no_training_convolution_relu_6,(.L_x_1 - triton_poi_fused__native_batch_norm_legit_no_training_convolution_relu_6)
        .other          triton_poi_fused__native_batch_norm_legit_no_training_convolution_relu_6,@"STO_CUDA_ENTRY STV_DEFAULT"
triton_poi_fused__native_batch_norm_legit_no_training_convolution_relu_6:
.text.triton_poi_fused__native_batch_norm_legit_no_training_convolution_relu_6:
[----:B------:R-:W-:Y:S01]  /*0000*/  LDC R1, c[0x0][0x28] ;  /* 0x00000a00ff017b82 */ /* 0x000fe20000000800 */
[----:B------:R-:W1:Y:S07]  /*0010*/  S2R R0, SR_TID.X ;  /* 0x0000000000007919 */ /* 0x000e6e0000002100 */
[----:B------:R-:W2:Y:S01]  /*0020*/  LDC.64 R6, c[0x0][0x228] ;  /* 0x00008a00ff067b82 */ /* 0x000ea20000000a00 */
[----:B------:R-:W-:Y:S01]  /*0030*/  ULDC.64 UR4, c[0x0][0x208] ;  /* 0x0000820000047ab9 */ /* 0x000fe20000000a00 */
[----:B------:R-:W3:Y:S06]  /*0040*/  S2R R5, SR_CTAID.X ;  /* 0x0000000000057919 */ /* 0x000eec0000002500 */
[----:B------:R-:W4:Y:S08]  /*0050*/  LDC.64 R12, c[0x0][0x218] ;  /* 0x00008600ff0c7b82 */ /* 0x000f300000000a00 */
[----:B------:R-:W5:Y:S08]  /*0060*/  LDC.64 R14, c[0x0][0x220] ;  /* 0x00008800ff0e7b82 */ /* 0x000f700000000a00 */
[----:B------:R-:W5:Y:S01]  /*0070*/  LDC.64 R10, c[0x0][0x238] ;  /* 0x00008e00ff0a7b82 */ /* 0x000f620000000a00 */
[----:B-1----:R-:W-:-:S07]  /*0080*/  SHF.L.U32 R0, R0, 0x1, RZ ;  /* 0x0000000100007819 */ /* 0x002fce00000006ff */
[----:B------:R-:W1:Y:S01]  /*0090*/  LDC.64 R16, c[0x0][0x230] ;  /* 0x00008c00ff107b82 */ /* 0x000e620000000a00 */
[----:B---3--:R-:W-:Y:S02]  /*00a0*/  SHF.R.S32.HI R3, RZ, 0x17, R5 ;  /* 0x00000017ff037819 */ /* 0x008fe40000011405 */
[----:B------:R-:W-:Y:S02]  /*00b0*/  LOP3.LUT R0, R0, 0xfe, RZ, 0xc0, !PT ;  /* 0x000000fe00007812 */ /* 0x000fe400078ec0ff */
[----:B------:R-:W-:Y:S02]  /*00c0*/  SGXT R3, R3, 0x1 ;  /* 0x000000010303781a */ /* 0x000fe40000000200 */
[----:B------:R-:W-:-:S04]  /*00d0*/  LEA R0, R5, R0, 0x8 ;  /* 0x0000000005007211 */ /* 0x000fc800078e40ff */
[----:B------:R-:W-:-:S04]  /*00e0*/  LEA.HI R3, R3, R0, RZ, 0x3 ;  /* 0x0000000003037211 */ /* 0x000fc800078f18ff */
[----:B------:R-:W-:-:S04]  /*00f0*/  LOP3.LUT R3, R3, 0xfffffff8, RZ, 0xc0, !PT ;  /* 0xfffffff803037812 */ /* 0x000fc800078ec0ff */
[----:B------:R-:W-:Y:S02]  /*0100*/  IADD3 R8, R0, -R3, RZ ;  /* 0x8000000300087210 */ /* 0x000fe40007ffe0ff */
[----:B------:R-:W3:Y:S03]  /*0110*/  LDC.64 R2, c[0x0][0x210] ;  /* 0x00008400ff027b82 */ /* 0x000ee60000000a00 */
[----:B--2---:R-:W-:-:S06]  /*0120*/  IMAD.WIDE R6, R8, 0x4, R6 ;  /* 0x0000000408067825 */ /* 0x004fcc00078e0206 */
[----:B------:R-:W2:Y:S01]  /*0130*/  LDG.E.EL.64 R6, desc[UR4][R6.64] ;  /* 0x0000000406067981 */ /* 0x000ea2000c2e1b00 */
[----:B----4-:R-:W-:-:S04]  /*0140*/  IMAD.WIDE R12, R8, 0x4, R12 ;  /* 0x00000004080c7825 */ /* 0x010fc800078e020c */
[C---:B-----5:R-:W-:Y:S02]  /*0150*/  IMAD.WIDE R14, R8.reuse, 0x4, R14 ;  /* 0x00000004080e7825 */ /* 0x060fe400078e020e */
[----:B------:R-:W4:Y:S02]  /*0160*/  LDG.E.EL.64 R12, desc[UR4][R12.64] ;  /* 0x000000040c0c7981 */ /* 0x000f24000c2e1b00 */
[----:B0-----:R-:W-:Y:S02]  /*0170*/  IMAD.WIDE R10, R8, 0x4, R10 ;  /* 0x00000004080a7825 */ /* 0x001fe400078e020a */
[----:B------:R-:W5:Y:S02]  /*0180*/  LDG.E.EL.64 R14, desc[UR4][R14.64] ;  /* 0x000000040e0e7981 */ /* 0x000f64000c2e1b00 */
[----:B---3--:R-:W-:Y:S02]  /*0190*/  IMAD.WIDE R2, R0, 0x4, R2 ;  /* 0x0000000400027825 */ /* 0x008fe400078e0202 */
[----:B------:R-:W3:Y:S04]  /*01a0*/  LDG.E.EL.64 R10, desc[UR4][R10.64] ;  /* 0x000000040a0a7981 */ /* 0x000ee8000c2e1b00 */
[----:B------:R-:W4:Y:S01]  /*01b0*/  LDG.E.64 R4, desc[UR4][R2.64] ;  /* 0x0000000402047981 */ /* 0x000f22000c1e1b00 */
[----:B-1----:R-:W-:-:S05]  /*01c0*/  IMAD.WIDE R16, R8, 0x4, R16 ;  /* 0x0000000408107825 */ /* 0x002fca00078e0210 */
[----:B------:R0:W3:Y:S02]  /*01d0*/  LDG.E.EL.64 R8, desc[UR4][R16.64] ;  /* 0x0000000410087981 */ /* 0x0000e4000c2e1b00 */
[----:B0-----:R-:W-:Y:S01]  /*01e0*/  HFMA2.MMA R16, -RZ, RZ, 1.625, 0 ;  /* 0x3e800000ff107435 */ /* 0x001fe200000001ff */
[----:B--2---:R-:W-:Y:S01]  /*01f0*/  FADD R6, R6, 9.9999997473787516356e-06 ;  /* 0x3727c5ac06067421 */ /* 0x004fe20000000000 */
[----:B------:R-:W-:-:S03]  /*0200*/  FADD R7, R7, 9.9999997473787516356e-06 ;  /* 0x3727c5ac07077421 */ /* 0x000fc60000000000 */
[----:B------:R-:W0:Y:S08]  /*0210*/  MUFU.SQRT R18, R6 ;  /* 0x0000000600127308 */ /* 0x000e300000002000 */
[----:B------:R1:W2:Y:S01]  /*0220*/  MUFU.SQRT R19, R7 ;  /* 0x0000000700137308 */ /* 0x0002a20000002000 */
[C---:B0-----:R-:W-:Y:S02]  /*0230*/  FSETP.GT.AND P0, PT, R18.reuse, 8.50705917302346158658e+37, PT ;  /* 0x7e8000001200780b */ /* 0x041fe40003f04000 */
[----:B------:R-:W-:Y:S01]  /*0240*/  FSETP.GEU.AND P2, PT, R18, 1.175494350822287508e-38, PT ;  /* 0x008000001200780b */ /* 0x000fe20003f4e000 */
[----:B-1----:R-:W0:Y:S01]  /*0250*/  LDC.64 R6, c[0x0][0x240] ;  /* 0x00009000ff067b82 */ /* 0x002e220000000a00 */
[----:B--2---:R-:W-:-:S02]  /*0260*/  FSETP.GT.AND P1, PT, R19, 8.50705917302346158658e+37, PT ;  /* 0x7e8000001300780b */ /* 0x004fc40003f24000 */
[----:B------:R-:W-:-:S07]  /*0270*/  FSETP.GEU.AND P3, PT, R19, 1.175494350822287508e-38, PT ;  /* 0x008000001300780b */ /* 0x000fce0003f6e000 */
[----:B------:R-:W-:-:S04]  /*0280*/  @P0 FMUL R18, R18, 0.25 ;  /* 0x3e80000012120820 */ /* 0x000fc80000400000 */
[----:B------:R-:W-:Y:S01]  /*0290*/  @!P2 FMUL R18, R18, 16777216 ;  /* 0x4b8000001212a820 */ /* 0x000fe20000400000 */
[----:B------:R-:W-:-:S04]  /*02a0*/  @P1 FMUL R19, R19, 0.25 ;  /* 0x3e80000013131820 */ /* 0x000fc80000400000 */
[----:B------:R-:W-:Y:S01]  /*02b0*/  @!P3 FMUL R19, R19, 16777216 ;  /* 0x4b8000001313b820 */ /* 0x000fe20000400000 */
[----:B------:R-:W1:Y:S01]  /*02c0*/  MUFU.RCP R18, R18 ;  /* 0x0000001200127308 */ /* 0x000e620000001000 */
[----:B------:R-:W-:-:S07]  /*02d0*/  FSEL R17, R16, 1, P0 ;  /* 0x3f80000010117808 */ /* 0x000fce0000000000 */
[----:B------:R-:W2:Y:S01]  /*02e0*/  MUFU.RCP R19, R19 ;  /* 0x0000001300137308 */ /* 0x000ea20000001000 */
[----:B------:R-:W-:Y:S01]  /*02f0*/  FSEL R16, R16, 1, P1 ;  /* 0x3f80000010107808 */ /* 0x000fe20000800000 */
[----:B------:R-:W-:Y:S01]  /*0300*/  @!P2 FMUL R17, R17, 16777216 ;  /* 0x4b8000001111a820 */ /* 0x000fe20000400000 */
[----:B----4-:R-:W-:Y:S01]  /*0310*/  FADD R4, R4, R12 ;  /* 0x0000000c04047221 */ /* 0x010fe20000000000 */
[----:B------:R-:W-:Y:S02]  /*0320*/  FADD R5, R5, R13 ;  /* 0x0000000d05057221 */ /* 0x000fe40000000000 */
[----:B------:R-:W-:Y:S01]  /*0330*/  @!P3 FMUL R16, R16, 16777216 ;  /* 0x4b8000001010b820 */ /* 0x000fe20000400000 */
[----:B-1----:R-:W-:Y:S01]  /*0340*/  FMUL R17, R18, R17 ;  /* 0x0000001112117220 */ /* 0x002fe20000400000 */
[----:B-----5:R-:W-:Y:S01]  /*0350*/  FADD R14, -R14, R4 ;  /* 0x000000040e0e7221 */ /* 0x020fe20000000100 */
[----:B------:R-:W-:Y:S01]  /*0360*/  FADD R15, -R15, R5 ;  /* 0x000000050f0f7221 */ /* 0x000fe20000000100 */
[----:B--2---:R-:W-:-:S02]  /*0370*/  FMUL R16, R19, R16 ;  /* 0x0000001013107220 */ /* 0x004fc40000400000 */
[----:B------:R-:W-:Y:S02]  /*0380*/  FMUL R17, R14, R17 ;  /* 0x000000110e117220 */ /* 0x000fe40000400000 */
[----:B------:R-:W-:Y:S02]  /*0390*/  FMUL R16, R15, R16 ;  /* 0x000000100f107220 */ /* 0x000fe40000400000 */
[----:B---3--:R-:W-:Y:S02]  /*03a0*/  FFMA R8, R8, R17, R10 ;  /* 0x0000001108087223 */ /* 0x008fe4000000000a */
[----:B------:R-:W-:-:S03]  /*03b0*/  FFMA R9, R9, R16, R11 ;  /* 0x0000001009097223 */ /* 0x000fc6000000000b */
[----:B------:R-:W-:Y:S02]  /*03c0*/  FSETP.GEU.AND P0, PT, R8, RZ, PT ;  /* 0x000000ff0800720b */ /* 0x000fe40003f0e000 */
[C---:B------:R-:W-:Y:S01]  /*03d0*/  FSETP.GEU.AND P1, PT, R9.reuse, RZ, PT ;  /* 0x000000ff0900720b */ /* 0x040fe20003f2e000 */
[----:B0-----:R-:W-:Y:S01]  /*03e0*/  IMAD.WIDE R6, R0, 0x4, R6 ;  /* 0x0000000400067825 */ /* 0x001fe200078e0206 */
[----:B------:R-:W-:Y:S02]  /*03f0*/  FSEL R8, R8, RZ, P0 ;  /* 0x000000ff08087208 */ /* 0x000fe40000000000 */
[----:B------:R-:W-:Y:S01]  /*0400*/  FSEL R9, R9, RZ, P1 ;  /* 0x000000ff09097208 */ /* 0x000fe20000800000 */
[----:B------:R-:W-:Y:S04]  /*0410*/  STG.E.64 desc[UR4][R2.64], R4 ;  /* 0x0000000402007986 */ /* 0x000fe8000c101b04 */
[----:B------:R-:W-:Y:S01]  /*0420*/  STG.E.64 desc[UR4][R6.64], R8 ;  /* 0x0000000806007986 */ /* 0x000fe2000c101b04 */
[----:B------:R-:W-:Y:S05]  /*0430*/  EXIT ;  /* 0x000000000000794d */ /* 0x000fea0003800000 */
.L_x_0:
[----:B------:R-:W-:-:S00]  /*0440*/  BRA `(.L_x_0) ;  /* 0xfffffffc00fc7947 */ /* 0x000fc0000383ffff */
[----:B------:R-:W-:-:S00]  /*0450*/  NOP ;  /* 0x0000000000007918 */ /* 0x000fc00000000000 */
        /* <DEDUP_REMOVED lines=10> */
.L_x_1:


//--------------------- .nv.global.init           --------------------------
	.section	.nv.global.init,"aw",@progbits
.nv.global.init:
	.type		_$_str,@object
	.size		_$_str,(_$_str_$_2 - _$_str)
_$_str:
        /*0000*/ 	.byte	0x5f, 0x5f, 0x43, 0x55, 0x44, 0x41, 0x5f, 0x46, 0x54, 0x5a, 0x00
	.type		_$_str_$_2,@object
	.size		_$_str_$_2,(.L_1 - _$_str_$_2)
_$_str_$_2:
        /*000b*/ 	.byte	0x5f, 0x5f, 0x43, 0x55, 0x44, 0x41, 0x5f, 0x50, 0x52, 0x45, 0x43, 0x5f, 0x53, 0x51, 0x52, 0x54
        /*001b*/ 	.byte	0x00
.L_1:


//--------------------- .nv.constant0.triton_poi_fused__native_batch_norm_legit_no_training_convolution_relu_6 --------------------------
	.section	.nv.constant0.triton_poi_fused__native_batch_norm_legit_no_training_convolution_relu_6,"a",@progbits
	.sectionflags	@""
	.align	4
.nv.constant0.triton_poi_fused__native_batch_norm_legit_no_training_convolution_relu_6:
	.zero		588
